	.headerflags	@"EF_CUDA_TEXMODE_UNIFIED EF_CUDA_64BIT_ADDRESS EF_CUDA_ACCELERATORS EF_CUDA_SM90 EF_CUDA_VIRTUAL_SM(EF_CUDA_SM90)"
	.elftype	@"ET_EXEC"


//--------------------- .nv.info                  --------------------------
	.section	.nv.info,"",@"SHT_CUDA_INFO"
	.align	4


	//----- nvinfo : EIATTR_REGCOUNT
	.align		4
        /*0000*/ 	.byte	0x04, 0x2f
        /*0002*/ 	.short	(.L_1 - .L_0)
	.align		4
.L_0:
        /*0004*/ 	.word	index@(triton_poi_fused_cat_67)
        /*0008*/ 	.word	0x0000000e


	//----- nvinfo : EIATTR_MIN_STACK_SIZE
	.align		4
.L_1:
        /*000c*/ 	.byte	0x04, 0x12
        /*000e*/ 	.short	(.L_3 - .L_2)
	.align		4
.L_2:
        /*0010*/ 	.word	index@(triton_poi_fused_cat_67)
        /*0014*/ 	.word	0x00000000


	//----- nvinfo : EIATTR_FRAME_SIZE
	.align		4
.L_3:
        /*0018*/ 	.byte	0x04, 0x11
        /*001a*/ 	.short	(.L_5 - .L_4)
	.align		4
.L_4:
        /*001c*/ 	.word	index@(triton_poi_fused_cat_67)
        /*0020*/ 	.word	0x00000000


	//----- nvinfo : EIATTR_MIN_STACK_SIZE
	.align		4
.L_5:
        /*0024*/ 	.byte	0x04, 0x12
        /*0026*/ 	.short	(.L_7 - .L_6)
	.align		4
.L_6:
        /*0028*/ 	.word	index@(triton_poi_fused_cat_67)
        /*002c*/ 	.word	0x00000000
.L_7:


//--------------------- .nv.info.triton_poi_fused_cat_67 --------------------------
	.section	.nv.info.triton_poi_fused_cat_67,"",@"SHT_CUDA_INFO"
	.sectionflags	@""
	.align	4


	//----- nvinfo : EIATTR_CUDA_API_VERSION
	.align		4
        /*0000*/ 	.byte	0x04, 0x37
        /*0002*/ 	.short	(.L_9 - .L_8)
.L_8:
        /*0004*/ 	.word	0x0000007c


	//----- nvinfo : EIATTR_KPARAM_INFO
	.align		4
.L_9:
        /*0008*/ 	.byte	0x04, 0x17
        /*000a*/ 	.short	(.L_11 - .L_10)
.L_10:
        /*000c*/ 	.word	0x00000000
        /*0010*/ 	.short	0x0003
        /*0012*/ 	.short	0x0018
        /*0014*/ 	.byte	0x00, 0xf0, 0x11, 0x00


	//----- nvinfo : EIATTR_KPARAM_INFO
	.align		4
.L_11:
        /*0018*/ 	.byte	0x04, 0x17
        /*001a*/ 	.short	(.L_13 - .L_12)
.L_12:
        /*001c*/ 	.word	0x00000000
        /*0020*/ 	.short	0x0002
        /*0022*/ 	.short	0x0010
        /*0024*/ 	.byte	0x00, 0xf4, 0x21, 0x00


	//----- nvinfo : EIATTR_KPARAM_INFO
	.align		4
.L_13:
        /*0028*/ 	.byte	0x04, 0x17
        /*002a*/ 	.short	(.L_15 - .L_14)
.L_14:
        /*002c*/ 	.word	0x00000000
        /*0030*/ 	.short	0x0001
        /*0032*/ 	.short	0x0008
        /*0034*/ 	.byte	0x00, 0xf4, 0x21, 0x00


	//----- nvinfo : EIATTR_KPARAM_INFO
	.align		4
.L_15:
        /*0038*/ 	.byte	0x04, 0x17
        /*003a*/ 	.short	(.L_17 - .L_16)
.L_16:
        /*003c*/ 	.word	0x00000000
        /*0040*/ 	.short	0x0000
        /*0042*/ 	.short	0x0000
        /*0044*/ 	.byte	0x00, 0xf4, 0x21, 0x00


	//----- nvinfo : EIATTR_SPARSE_MMA_MASK
	.align		4
.L_17:
        /*0048*/ 	.byte	0x03, 0x50
        /*004a*/ 	.short	0x0000


	//----- nvinfo : EIATTR_MAXREG_COUNT
	.align		4
        /*004c*/ 	.byte	0x03, 0x1b
        /*004e*/ 	.short	0x00ff


	//----- nvinfo : EIATTR_EXIT_INSTR_OFFSETS
	.align		4
        /*0050*/ 	.byte	0x04, 0x1c
        /*0052*/ 	.short	(.L_19 - .L_18)


	//   ....[0]....
.L_18:
        /*0054*/ 	.word	0x000002e0


	//----- nvinfo : EIATTR_REQNTID
	.align		4
.L_19:
        /*0058*/ 	.byte	0x04, 0x10
        /*005a*/ 	.short	(.L_21 - .L_20)
.L_20:
        /*005c*/ 	.word	0x00000080
        /*0060*/ 	.word	0x00000001
        /*0064*/ 	.word	0x00000001


	//----- nvinfo : EIATTR_CBANK_PARAM_SIZE
	.align		4
.L_21:
        /*0068*/ 	.byte	0x03, 0x19
        /*006a*/ 	.short	0x001c


	//----- nvinfo : EIATTR_PARAM_CBANK
	.align		4
        /*006c*/ 	.byte	0x04, 0x0a
        /*006e*/ 	.short	(.L_23 - .L_22)
	.align		4
.L_22:
        /*0070*/ 	.word	index@(.nv.constant0.triton_poi_fused_cat_67)
        /*0074*/ 	.short	0x0210
        /*0076*/ 	.short	0x001c


	//----- nvinfo : EIATTR_SW_WAR
	.align		4
.L_23:
        /*0078*/ 	.byte	0x04, 0x36
        /*007a*/ 	.short	(.L_25 - .L_24)
.L_24:
        /*007c*/ 	.word	0x00000008
.L_25:


//--------------------- .nv.callgraph             --------------------------
	.section	.nv.callgraph,"",@"SHT_CUDA_CALLGRAPH"
	.align	4
	.sectionentsize	8
	.align		4
        /*0000*/ 	.word	0x00000000
	.align		4
        /*0004*/ 	.word	0xffffffff
	.align		4
        /*0008*/ 	.word	0x00000000
	.align		4
        /*000c*/ 	.word	0xfffffffe
	.align		4
        /*0010*/ 	.word	0x00000000
	.align		4
        /*0014*/ 	.word	0xfffffffd
	.align		4
        /*0018*/ 	.word	0x00000000
	.align		4
        /*001c*/ 	.word	0xfffffffc


//--------------------- .text.triton_poi_fused_cat_67 --------------------------
	.section	.text.triton_poi_fused_cat_67,"ax",@progbits
	.align	128
        .global         triton_poi_fused_cat_67
        .type           triton_poi_fused_cat_67,@function
        .size           triton_poi_fused_cat_67,(.L_x_1 - triton_poi_fused_cat_67)
        .other          triton_poi_fused_cat_67,@"STO_CUDA_ENTRY STV_DEFAULT"
triton_poi_fused_cat_67:
.text.triton_poi_fused_cat_67:
[----:B------:R-:W-:Y:S01]  /*0000*/  LDC R1, c[0x0][0x28] ;  /* 0x00000a00ff017b82 */ /* 0x000fe20000000800 */
[----:B------:R-:W1:Y:S01]  /*0010*/  S2R R0, SR_TID.X ;  /* 0x0000000000007919 */ /* 0x000e620000002100 */
[----:B------:R-:W-:Y:S01]  /*0020*/  ULDC.64 UR4, c[0x0][0x218] ;  /* 0x0000860000047ab9 */ /* 0x000fe20000000a00 */
[----:B------:R-:W2:Y:S01]  /*0030*/  S2R R3, SR_CTAID.X ;  /* 0x0000000000037919 */ /* 0x000ea20000002500 */
[----:B-1----:R-:W-:-:S05]  /*0040*/  IMAD.SHL.U32 R0, R0, 0x2, RZ ;  /* 0x0000000200007824 */ /* 0x002fca00078e00ff */
[----:B------:R-:W-:-:S05]  /*0050*/  LOP3.LUT R0, R0, 0xfe, RZ, 0xc0, !PT ;  /* 0x000000fe00007812 */ /* 0x000fca00078ec0ff */
[----:B--2---:R-:W-:-:S05]  /*0060*/  IMAD R0, R3, 0x100, R0 ;  /* 0x0000010003007824 */ /* 0x004fca00078e0200 */
[----:B------:R-:W-:-:S04]  /*0070*/  SHF.R.S32.HI R5, RZ, 0x1f, R0 ;  /* 0x0000001fff057819 */ /* 0x000fc80000011400 */
[CC--:B------:R-:W-:Y:S02]  /*0080*/  LEA.HI R4, R5.reuse, R0.reuse, RZ, 0x2 ;  /* 0x0000000005047211 */ /* 0x0c0fe400078f10ff */
[----:B------:R-:W-:Y:S02]  /*0090*/  LEA.HI R8, R5, R0, RZ, 0xc ;  /* 0x0000000005087211 */ /* 0x000fe400078f60ff */
[--C-:B------:R-:W-:Y:S02]  /*00a0*/  SHF.R.S32.HI R6, RZ, 0x2, R4.reuse ;  /* 0x00000002ff067819 */ /* 0x100fe40000011404 */
[----:B------:R-:W-:Y:S02]  /*00b0*/  SHF.R.S32.HI R3, RZ, 0x1f, R4 ;  /* 0x0000001fff037819 */ /* 0x000fe40000011404 */
[----:B------:R-:W-:Y:S02]  /*00c0*/  LOP3.LUT R5, R4, 0xfffffffc, RZ, 0xc0, !PT ;  /* 0xfffffffc04057812 */ /* 0x000fe400078ec0ff */
[----:B------:R-:W-:-:S02]  /*00d0*/  LEA.HI R7, R3, R6, RZ, 0xa ;  /* 0x0000000603077211 */ /* 0x000fc400078f50ff */
[----:B------:R-:W1:Y:S01]  /*00e0*/  LDC.64 R2, c[0x0][0x210] ;  /* 0x00008400ff027b82 */ /* 0x000e620000000a00 */
[----:B------:R-:W-:Y:S01]  /*00f0*/  SHF.R.S32.HI R4, RZ, 0xc, R8 ;  /* 0x0000000cff047819 */ /* 0x000fe20000011408 */
[----:B------:R-:W-:Y:S01]  /*0100*/  IMAD.IADD R5, R0, 0x1, -R5 ;  /* 0x0000000100057824 */ /* 0x000fe200078e0a05 */
[----:B------:R-:W-:Y:S02]  /*0110*/  LOP3.LUT R7, R7, 0xfffffc00, RZ, 0xc0, !PT ;  /* 0xfffffc0007077812 */ /* 0x000fe400078ec0ff */
[----:B------:R-:W-:Y:S01]  /*0120*/  LOP3.LUT R9, R8, 0xfffff000, RZ, 0xc0, !PT ;  /* 0xfffff00008097812 */ /* 0x000fe200078ec0ff */
[----:B------:R-:W-:Y:S02]  /*0130*/  IMAD.SHL.U32 R8, R4, 0x80, RZ ;  /* 0x0000008004087824 */ /* 0x000fe400078e00ff */
[----:B------:R-:W-:Y:S02]  /*0140*/  IMAD.IADD R7, R6, 0x1, -R7 ;  /* 0x0000000106077824 */ /* 0x000fe400078e0a07 */
[----:B------:R-:W-:Y:S01]  /*0150*/  IMAD.IADD R9, R0, 0x1, -R9 ;  /* 0x0000000100097824 */ /* 0x000fe200078e0a09 */
[----:B------:R-:W-:Y:S01]  /*0160*/  SHF.R.S32.HI R11, RZ, 0x1f, R8 ;  /* 0x0000001fff0b7819 */ /* 0x000fe20000011408 */
[C---:B------:R-:W-:Y:S01]  /*0170*/  IMAD.SHL.U32 R6, R7.reuse, 0x4, RZ ;  /* 0x0000000407067824 */ /* 0x040fe200078e00ff */
[C---:B------:R-:W-:Y:S01]  /*0180*/  ISETP.GE.AND P1, PT, R7.reuse, 0x3e0, PT ;  /* 0x000003e00700780c */ /* 0x040fe20003f26270 */
[----:B------:R-:W-:Y:S01]  /*0190*/  IMAD R9, R4, 0xf80, R9 ;  /* 0x00000f8004097824 */ /* 0x000fe200078e0209 */
[----:B------:R-:W-:-:S02]  /*01a0*/  ISETP.GT.AND P0, PT, R7, 0x3df, PT ;  /* 0x000003df0700780c */ /* 0x000fc40003f04270 */
[----:B------:R-:W-:Y:S02]  /*01b0*/  IADD3 R10, P2, P3, R6, R5, R8 ;  /* 0x00000005060a7210 */ /* 0x000fe40007b5e008 */
[----:B------:R-:W-:Y:S02]  /*01c0*/  SHF.R.S32.HI R5, RZ, 0x1f, R5 ;  /* 0x0000001fff057819 */ /* 0x000fe40000011405 */
[----:B------:R-:W-:Y:S01]  /*01d0*/  SHF.R.S32.HI R6, RZ, 0x1f, R6 ;  /* 0x0000001fff067819 */ /* 0x000fe20000011406 */
[----:B-1----:R-:W-:-:S03]  /*01e0*/  IMAD.WIDE R2, R9, 0x4, R2 ;  /* 0x0000000409027825 */ /* 0x002fc600078e0202 */
[----:B------:R-:W-:Y:S02]  /*01f0*/  IADD3.X R5, R6, R5, R11, P2, P3 ;  /* 0x0000000506057210 */ /* 0x000fe400017e640b */
[----:B------:R-:W-:Y:S02]  /*0200*/  CS2R R8, SRZ ;  /* 0x0000000000087805 */ /* 0x000fe4000001ff00 */
[----:B------:R-:W-:-:S04]  /*0210*/  LEA R6, P2, R10, UR4, 0x2 ;  /* 0x000000040a067c11 */ /* 0x000fc8000f8410ff */
[----:B------:R-:W-:Y:S02]  /*0220*/  LEA.HI.X R7, R10, UR5, R5, 0x2, P2 ;  /* 0x000000050a077c11 */ /* 0x000fe400090f1405 */
[----:B------:R-:W-:Y:S01]  /*0230*/  CS2R R10, SRZ ;  /* 0x00000000000a7805 */ /* 0x000fe2000001ff00 */
[----:B------:R-:W-:Y:S01]  /*0240*/  ULDC.64 UR4, c[0x0][0x208] ;  /* 0x0000820000047ab9 */ /* 0x000fe20000000a00 */
[----:B------:R-:W1:Y:S01]  /*0250*/  LDC.64 R4, c[0x0][0x220] ;  /* 0x00008800ff047b82 */ /* 0x000e620000000a00 */
[----:B------:R-:W2:Y:S04]  /*0260*/  @!P1 LDG.E.64 R8, desc[UR4][R2.64] ;  /* 0x0000000402089981 */ /* 0x000ea8000c1e1b00 */
[----:B------:R-:W3:Y:S01]  /*0270*/  @P0 LDG.E.64 R10, desc[UR4][R6.64+-0x3e00] ;  /* 0xffc20004060a0981 */ /* 0x000ee2000c1e1b00 */
[----:B-1----:R-:W-:Y:S01]  /*0280*/  IMAD.WIDE R4, R0, 0x4, R4 ;  /* 0x0000000400047825 */ /* 0x002fe200078e0204 */
[----:B--2---:R-:W-:-:S02]  /*0290*/  SEL R8, R8, RZ, !P1 ;  /* 0x000000ff08087207 */ /* 0x004fc40004800000 */
[----:B------:R-:W-:Y:S02]  /*02a0*/  SEL R9, R9, RZ, !P1 ;  /* 0x000000ff09097207 */ /* 0x000fe40004800000 */
[----:B---3--:R-:W-:Y:S02]  /*02b0*/  @P1 SEL R8, R10, RZ, P0 ;  /* 0x000000ff0a081207 */ /* 0x008fe40000000000 */
[----:B------:R-:W-:-:S05]  /*02c0*/  @P1 SEL R9, R11, RZ, P0 ;  /* 0x000000ff0b091207 */ /* 0x000fca0000000000 */
[----:B------:R-:W-:Y:S01]  /*02d0*/  STG.E.64 desc[UR4][R4.64], R8 ;  /* 0x0000000804007986 */ /* 0x000fe2000c101b04 */
[----:B------:R-:W-:Y:S05]  /*02e0*/  EXIT ;  /* 0x000000000000794d */ /* 0x000fea0003800000 */
.L_x_0:
[----:B------:R-:W-:-:S00]  /*02f0*/  BRA `(.L_x_0) ;  /* 0xfffffffc00fc7947 */ /* 0x000fc0000383ffff */
[----:B------:R-:W-:-:S00]  /*0300*/  NOP ;  /* 0x0000000000007918 */ /* 0x000fc00000000000 */
[----:B------:R-:W-:-:S00]  /*0310*/  NOP ;  /* 0x0000000000007918 */ /* 0x000fc00000000000 */
[----:B------:R-:W-:-:S00]  /*0320*/  NOP ;  /* 0x0000000000007918 */ /* 0x000fc00000000000 */
[----:B------:R-:W-:-:S00]  /*0330*/  NOP ;  /* 0x0000000000007918 */ /* 0x000fc00000000000 */
[----:B------:R-:W-:-:S00]  /*0340*/  NOP ;  /* 0x0000000000007918 */ /* 0x000fc00000000000 */
[----:B------:R-:W-:-:S00]  /*0350*/  NOP ;  /* 0x0000000000007918 */ /* 0x000fc00000000000 */
[----:B------:R-:W-:-:S00]  /*0360*/  NOP ;  /* 0x0000000000007918 */ /* 0x000fc00000000000 */
[----:B------:R-:W-:-:S00]  /*0370*/  NOP ;  /* 0x0000000000007918 */ /* 0x000fc00000000000 */
.L_x_1:


//--------------------- .nv.constant0.triton_poi_fused_cat_67 --------------------------
	.section	.nv.constant0.triton_poi_fused_cat_67,"a",@progbits
	.sectionflags	@""
	.align	4
.nv.constant0.triton_poi_fused_cat_67:
	.zero		556
